	.headerflags	@"EF_CUDA_TEXMODE_UNIFIED EF_CUDA_64BIT_ADDRESS EF_CUDA_ACCELERATORS EF_CUDA_SM90 EF_CUDA_VIRTUAL_SM(EF_CUDA_SM90)"
	.elftype	@"ET_EXEC"


//--------------------- .nv.info                  --------------------------
	.section	.nv.info,"",@"SHT_CUDA_INFO"
	.align	4


	//----- nvinfo : EIATTR_REGCOUNT
	.align		4
        /*0000*/ 	.byte	0x04, 0x2f
        /*0002*/ 	.short	(.L_3 - .L_2)
	.align		4
.L_2:
        /*0004*/ 	.word	index@(triton_poi_fused__native_batch_norm_legit_no_training_add_44)
        /*0008*/ 	.word	0x00000034


	//----- nvinfo : EIATTR_MIN_STACK_SIZE
	.align		4
.L_3:
        /*000c*/ 	.byte	0x04, 0x12
        /*000e*/ 	.short	(.L_5 - .L_4)
	.align		4
.L_4:
        /*0010*/ 	.word	index@(triton_poi_fused__native_batch_norm_legit_no_training_add_44)
        /*0014*/ 	.word	0x00000000


	//----- nvinfo : EIATTR_FRAME_SIZE
	.align		4
.L_5:
        /*0018*/ 	.byte	0x04, 0x11
        /*001a*/ 	.short	(.L_7 - .L_6)
	.align		4
.L_6:
        /*001c*/ 	.word	index@(triton_poi_fused__native_batch_norm_legit_no_training_add_44)
        /*0020*/ 	.word	0x00000000


	//----- nvinfo : EIATTR_MIN_STACK_SIZE
	.align		4
.L_7:
        /*0024*/ 	.byte	0x04, 0x12
        /*0026*/ 	.short	(.L_9 - .L_8)
	.align		4
.L_8:
        /*0028*/ 	.word	index@(triton_poi_fused__native_batch_norm_legit_no_training_add_44)
        /*002c*/ 	.word	0x00000000
.L_9:


//--------------------- .nv.info.triton_poi_fused__native_batch_norm_legit_no_training_add_44 --------------------------
	.section	.nv.info.triton_poi_fused__native_batch_norm_legit_no_training_add_44,"",@"SHT_CUDA_INFO"
	.sectionflags	@""
	.align	4


	//----- nvinfo : EIATTR_CUDA_API_VERSION
	.align		4
        /*0000*/ 	.byte	0x04, 0x37
        /*0002*/ 	.short	(.L_11 - .L_10)
.L_10:
        /*0004*/ 	.word	0x0000007c


	//----- nvinfo : EIATTR_KPARAM_INFO
	.align		4
.L_11:
        /*0008*/ 	.byte	0x04, 0x17
        /*000a*/ 	.short	(.L_13 - .L_12)
.L_12:
        /*000c*/ 	.word	0x00000000
        /*0010*/ 	.short	0x0008
        /*0012*/ 	.short	0x003c
        /*0014*/ 	.byte	0x00, 0xf0, 0x11, 0x00


	//----- nvinfo : EIATTR_KPARAM_INFO
	.align		4
.L_13:
        /*0018*/ 	.byte	0x04, 0x17
        /*001a*/ 	.short	(.L_15 - .L_14)
.L_14:
        /*001c*/ 	.word	0x00000000
        /*0020*/ 	.short	0x0007
        /*0022*/ 	.short	0x0038
        /*0024*/ 	.byte	0x00, 0xf0, 0x11, 0x00


	//----- nvinfo : EIATTR_KPARAM_INFO
	.align		4
.L_15:
        /*0028*/ 	.byte	0x04, 0x17
        /*002a*/ 	.short	(.L_17 - .L_16)
.L_16:
        /*002c*/ 	.word	0x00000000
        /*0030*/ 	.short	0x0006
        /*0032*/ 	.short	0x0030
        /*0034*/ 	.byte	0x00, 0xf4, 0x21, 0x00


	//----- nvinfo : EIATTR_KPARAM_INFO
	.align		4
.L_17:
        /*0038*/ 	.byte	0x04, 0x17
        /*003a*/ 	.short	(.L_19 - .L_18)
.L_18:
        /*003c*/ 	.word	0x00000000
        /*0040*/ 	.short	0x0005
        /*0042*/ 	.short	0x0028
        /*0044*/ 	.byte	0x00, 0xf4, 0x21, 0x00


	//----- nvinfo : EIATTR_KPARAM_INFO
	.align		4
.L_19:
        /*0048*/ 	.byte	0x04, 0x17
        /*004a*/ 	.short	(.L_21 - .L_20)
.L_20:
        /*004c*/ 	.word	0x00000000
        /*0050*/ 	.short	0x0004
        /*0052*/ 	.short	0x0020
        /*0054*/ 	.byte	0x00, 0xf4, 0x21, 0x00


	//----- nvinfo : EIATTR_KPARAM_INFO
	.align		4
.L_21:
        /*0058*/ 	.byte	0x04, 0x17
        /*005a*/ 	.short	(.L_23 - .L_22)
.L_22:
        /*005c*/ 	.word	0x00000000
        /*0060*/ 	.short	0x0003
        /*0062*/ 	.short	0x0018
        /*0064*/ 	.byte	0x00, 0xf4, 0x21, 0x00


	//----- nvinfo : EIATTR_KPARAM_INFO
	.align		4
.L_23:
        /*0068*/ 	.byte	0x04, 0x17
        /*006a*/ 	.short	(.L_25 - .L_24)
.L_24:
        /*006c*/ 	.word	0x00000000
        /*0070*/ 	.short	0x0002
        /*0072*/ 	.short	0x0010
        /*0074*/ 	.byte	0x00, 0xf4, 0x21, 0x00


	//----- nvinfo : EIATTR_KPARAM_INFO
	.align		4
.L_25:
        /*0078*/ 	.byte	0x04, 0x17
        /*007a*/ 	.short	(.L_27 - .L_26)
.L_26:
        /*007c*/ 	.word	0x00000000
        /*0080*/ 	.short	0x0001
        /*0082*/ 	.short	0x0008
        /*0084*/ 	.byte	0x00, 0xf4, 0x21, 0x00


	//----- nvinfo : EIATTR_KPARAM_INFO
	.align		4
.L_27:
        /*0088*/ 	.byte	0x04, 0x17
        /*008a*/ 	.short	(.L_29 - .L_28)
.L_28:
        /*008c*/ 	.word	0x00000000
        /*0090*/ 	.short	0x0000
        /*0092*/ 	.short	0x0000
        /*0094*/ 	.byte	0x00, 0xf4, 0x21, 0x00


	//----- nvinfo : EIATTR_SPARSE_MMA_MASK
	.align		4
.L_29:
        /*0098*/ 	.byte	0x03, 0x50
        /*009a*/ 	.short	0x0000


	//----- nvinfo : EIATTR_MAXREG_COUNT
	.align		4
        /*009c*/ 	.byte	0x03, 0x1b
        /*009e*/ 	.short	0x00ff


	//----- nvinfo : EIATTR_EXIT_INSTR_OFFSETS
	.align		4
        /*00a0*/ 	.byte	0x04, 0x1c
        /*00a2*/ 	.short	(.L_31 - .L_30)


	//   ....[0]....
.L_30:
        /*00a4*/ 	.word	0x00001100


	//   ....[1]....
        /*00a8*/ 	.word	0x00001150


	//----- nvinfo : EIATTR_REQNTID
	.align		4
.L_31:
        /*00ac*/ 	.byte	0x04, 0x10
        /*00ae*/ 	.short	(.L_33 - .L_32)
.L_32:
        /*00b0*/ 	.word	0x00000100
        /*00b4*/ 	.word	0x00000001
        /*00b8*/ 	.word	0x00000001


	//----- nvinfo : EIATTR_CBANK_PARAM_SIZE
	.align		4
.L_33:
        /*00bc*/ 	.byte	0x03, 0x19
        /*00be*/ 	.short	0x0040


	//----- nvinfo : EIATTR_PARAM_CBANK
	.align		4
        /*00c0*/ 	.byte	0x04, 0x0a
        /*00c2*/ 	.short	(.L_35 - .L_34)
	.align		4
.L_34:
        /*00c4*/ 	.word	index@(.nv.constant0.triton_poi_fused__native_batch_norm_legit_no_training_add_44)
        /*00c8*/ 	.short	0x0210
        /*00ca*/ 	.short	0x0040


	//----- nvinfo : EIATTR_SW_WAR
	.align		4
.L_35:
        /*00cc*/ 	.byte	0x04, 0x36
        /*00ce*/ 	.short	(.L_37 - .L_36)
.L_36:
        /*00d0*/ 	.word	0x00000008
.L_37:


//--------------------- .nv.callgraph             --------------------------
	.section	.nv.callgraph,"",@"SHT_CUDA_CALLGRAPH"
	.align	4
	.sectionentsize	8
	.align		4
        /*0000*/ 	.word	0x00000000
	.align		4
        /*0004*/ 	.word	0xffffffff
	.align		4
        /*0008*/ 	.word	0x00000000
	.align		4
        /*000c*/ 	.word	0xfffffffe
	.align		4
        /*0010*/ 	.word	0x00000000
	.align		4
        /*0014*/ 	.word	0xfffffffd
	.align		4
        /*0018*/ 	.word	0x00000000
	.align		4
        /*001c*/ 	.word	0xfffffffc


//--------------------- .nv.constant4             --------------------------
	.section	.nv.constant4,"a",@progbits
	.align	8
	.align		8
.nv.constant4:
        /*0000*/ 	.dword	_$_str
	.align		8
        /*0008*/ 	.dword	_$_str_$_2


//--------------------- .text.triton_poi_fused__native_batch_norm_legit_no_training_add_44 --------------------------
	.section	.text.triton_poi_fused__native_batch_norm_legit_no_training_add_44,"ax",@progbits
	.sectionflags	@"SHF_BARRIERS=1"
	.align	128
        .global         triton_poi_fused__native_batch_norm_legit_no_training_add_44
        .type           triton_poi_fused__native_batch_norm_legit_no_training_add_44,@function
        .size           triton_poi_fused__native_batch_norm_legit_no_training_add_44,(.L_x_1 - triton_poi_fused__native_batch_norm_legit_no_training_add_44)
        .other          triton_poi_fused__native_batch_norm_legit_no_training_add_44,@"STO_CUDA_ENTRY STV_DEFAULT"
triton_poi_fused__native_batch_norm_legit_no_training_add_44:
.text.triton_poi_fused__native_batch_norm_legit_no_training_add_44:
[----:B------:R-:W0:Y:S01]  /*0000*/  LDC R1, c[0x0][0x28] ;  /* 0x00000a00ff017b82 */ /* 0x000e220000000800 */
[----:B------:R-:W1:Y:S07]  /*0010*/  S2R R2, SR_CTAID.X ;  /* 0x0000000000027919 */ /* 0x000e6e0000002500 */
[----:B------:R-:W2:Y:S01]  /*0020*/  LDC.64 R34, c[0x0][0x210] ;  /* 0x00008400ff227b82 */ /* 0x000ea20000000a00 */
[----:B------:R-:W-:Y:S02]  /*0030*/  CS2R R8, SRZ ;  /* 0x0000000000087805 */ /* 0x000fe4000001ff00 */
[----:B------:R-:W-:Y:S01]  /*0040*/  CS2R R10, SRZ ;  /* 0x00000000000a7805 */ /* 0x000fe2000001ff00 */
[----:B------:R-:W3:Y:S01]  /*0050*/  S2R R0, SR_TID.X ;  /* 0x0000000000007919 */ /* 0x000ee20000002100 */
[----:B------:R-:W-:-:S02]  /*0060*/  CS2R R12, SRZ ;  /* 0x00000000000c7805 */ /* 0x000fc4000001ff00 */
[----:B------:R-:W-:Y:S01]  /*0070*/  CS2R R14, SRZ ;  /* 0x00000000000e7805 */ /* 0x000fe2000001ff00 */
[----:B------:R-:W-:Y:S01]  /*0080*/  ULDC.64 UR6, c[0x0][0x208] ;  /* 0x0000820000067ab9 */ /* 0x000fe20000000a00 */
[----:B------:R-:W4:Y:S01]  /*0090*/  S2R R3, SR_CTAID.Y ;  /* 0x0000000000037919 */ /* 0x000f220000002600 */
[----:B------:R-:W5:Y:S01]  /*00a0*/  LDC.64 R40, c[0x0][0x218] ;  /* 0x00008600ff287b82 */ /* 0x000f620000000a00 */
[----:B------:R-:W-:Y:S02]  /*00b0*/  CS2R R4, SRZ ;  /* 0x0000000000047805 */ /* 0x000fe4000001ff00 */
[----:B------:R-:W-:-:S05]  /*00c0*/  CS2R R6, SRZ ;  /* 0x0000000000067805 */ /* 0x000fca000001ff00 */
[----:B------:R-:W5:Y:S01]  /*00d0*/  LDC.64 R42, c[0x0][0x220] ;  /* 0x00008800ff2a7b82 */ /* 0x000f620000000a00 */
[----:B-1----:R-:W-:Y:S02]  /*00e0*/  SHF.L.U32 R2, R2, 0x6, RZ ;  /* 0x0000000602027819 */ /* 0x002fe400000006ff */
[----:B---3--:R-:W-:Y:S02]  /*00f0*/  SHF.L.U32 R33, R0, 0x2, RZ ;  /* 0x0000000200217819 */ /* 0x008fe400000006ff */
[----:B------:R-:W-:Y:S02]  /*0100*/  SHF.R.U32.HI R20, RZ, 0x4, R0 ;  /* 0x00000004ff147819 */ /* 0x000fe40000011600 */
[----:B----4-:R-:W-:Y:S02]  /*0110*/  SHF.L.U32 R3, R3, 0x6, RZ ;  /* 0x0000000603037819 */ /* 0x010fe400000006ff */
[----:B------:R-:W-:Y:S02]  /*0120*/  LOP3.LUT R33, R2, 0x3c, R33, 0xf8, !PT ;  /* 0x0000003c02217812 */ /* 0x000fe400078ef821 */
[----:B------:R-:W-:-:S02]  /*0130*/  SGXT.U32 R20, R20, 0x4 ;  /* 0x000000041414781a */ /* 0x000fc40000000000 */
[----:B------:R-:W-:Y:S02]  /*0140*/  ISETP.GE.AND P0, PT, R33, 0x38, PT ;  /* 0x000000382100780c */ /* 0x000fe40003f06270 */
[----:B------:R-:W-:Y:S02]  /*0150*/  LOP3.LUT R18, R3, 0x10, R20, 0xfe, !PT ;  /* 0x0000001003127812 */ /* 0x000fe400078efe14 */
[----:B------:R-:W-:Y:S02]  /*0160*/  LOP3.LUT R22, R3, 0x20, R20, 0xfe, !PT ;  /* 0x0000002003167812 */ /* 0x000fe400078efe14 */
[C---:B------:R-:W-:Y:S01]  /*0170*/  ISETP.LT.AND P2, PT, R18.reuse, 0x40, !P0 ;  /* 0x000000401200780c */ /* 0x040fe20004741270 */
[--C-:B------:R-:W-:Y:S01]  /*0180*/  IMAD R47, R18, 0x38, R33.reuse ;  /* 0x00000038122f7824 */ /* 0x100fe200078e0221 */
[C---:B------:R-:W-:Y:S01]  /*0190*/  ISETP.LT.AND P3, PT, R22.reuse, 0x40, !P0 ;  /* 0x000000401600780c */ /* 0x040fe20004761270 */
[----:B------:R-:W-:Y:S01]  /*01a0*/  IMAD R45, R22, 0x38, R33 ;  /* 0x00000038162d7824 */ /* 0x000fe200078e0221 */
[----:B------:R-:W-:Y:S01]  /*01b0*/  LOP3.LUT R16, R3, R20, RZ, 0xfc, !PT ;  /* 0x0000001403107212 */ /* 0x000fe200078efcff */
[----:B--2---:R-:W-:Y:S01]  /*01c0*/  IMAD.WIDE R24, R47, 0x4, R34 ;  /* 0x000000042f187825 */ /* 0x004fe200078e0222 */
[----:B------:R-:W-:-:S02]  /*01d0*/  LOP3.LUT R28, R3, 0x30, R20, 0xfe, !PT ;  /* 0x00000030031c7812 */ /* 0x000fc400078efe14 */
[----:B------:R-:W-:Y:S01]  /*01e0*/  ISETP.LT.AND P1, PT, R16, 0x40, !P0 ;  /* 0x000000401000780c */ /* 0x000fe20004721270 */
[----:B------:R-:W-:Y:S01]  /*01f0*/  IMAD.WIDE R26, R45, 0x4, R34 ;  /* 0x000000042d1a7825 */ /* 0x000fe200078e0222 */
[----:B------:R-:W-:-:S03]  /*0200*/  ISETP.LT.AND P4, PT, R28, 0x40, !P0 ;  /* 0x000000401c00780c */ /* 0x000fc60004781270 */
[--C-:B------:R-:W-:Y:S01]  /*0210*/  IMAD R39, R16, 0x38, R33.reuse ;  /* 0x0000003810277824 */ /* 0x100fe200078e0221 */
[----:B------:R1:W2:Y:S01]  /*0220*/  @P2 LDG.E.EL.128 R8, desc[UR6][R24.64] ;  /* 0x0000000618082981 */ /* 0x0002a2000c2e1d00 */
[----:B------:R-:W-:Y:S01]  /*0230*/  IMAD R37, R28, 0x38, R33 ;  /* 0x000000381c257824 */ /* 0x000fe200078e0221 */
[----:B------:R-:W-:Y:S01]  /*0240*/  CS2R R16, SRZ ;  /* 0x0000000000107805 */ /* 0x000fe2000001ff00 */
[--C-:B------:R-:W-:Y:S01]  /*0250*/  IMAD.WIDE R22, R39, 0x4, R34.reuse ;  /* 0x0000000427167825 */ /* 0x100fe200078e0222 */
[----:B------:R3:W4:Y:S01]  /*0260*/  @P3 LDG.E.EL.128 R12, desc[UR6][R26.64] ;  /* 0x000000061a0c3981 */ /* 0x000722000c2e1d00 */
[----:B------:R-:W-:Y:S02]  /*0270*/  CS2R R18, SRZ ;  /* 0x0000000000127805 */ /* 0x000fe4000001ff00 */
[----:B------:R-:W-:Y:S01]  /*0280*/  IMAD.WIDE R34, R37, 0x4, R34 ;  /* 0x0000000425227825 */ /* 0x000fe200078e0222 */
[----:B------:R3:W2:Y:S01]  /*0290*/  @P1 LDG.E.EL.128 R4, desc[UR6][R22.64] ;  /* 0x0000000616041981 */ /* 0x0006a2000c2e1d00 */
[----:B-1----:R-:W-:-:S02]  /*02a0*/  CS2R R24, SRZ ;  /* 0x0000000000187805 */ /* 0x002fc4000001ff00 */
[----:B-----5:R-:W-:Y:S01]  /*02b0*/  IMAD.WIDE R38, R39, 0x4, R40 ;  /* 0x0000000427267825 */ /* 0x020fe200078e0228 */
[----:B---3--:R-:W-:-:S03]  /*02c0*/  CS2R R26, SRZ ;  /* 0x00000000001a7805 */ /* 0x008fc6000001ff00 */
[--C-:B------:R-:W-:Y:S01]  /*02d0*/  IMAD.WIDE R46, R47, 0x4, R40.reuse ;  /* 0x000000042f2e7825 */ /* 0x100fe200078e0228 */
[----:B------:R1:W3:Y:S01]  /*02e0*/  @P1 LDG.E.EL.128 R16, desc[UR6][R38.64] ;  /* 0x0000000626101981 */ /* 0x0002e2000c2e1d00 */
[----:B------:R-:W-:Y:S02]  /*02f0*/  CS2R R20, SRZ ;  /* 0x0000000000147805 */ /* 0x000fe4000001ff00 */
[----:B------:R-:W-:Y:S01]  /*0300*/  IMAD.WIDE R44, R45, 0x4, R40 ;  /* 0x000000042d2c7825 */ /* 0x000fe200078e0228 */
[----:B------:R5:W2:Y:S01]  /*0310*/  @P4 LDG.E.EL.128 R24, desc[UR6][R34.64] ;  /* 0x0000000622184981 */ /* 0x000aa2000c2e1d00 */
[----:B0-----:R-:W-:Y:S02]  /*0320*/  CS2R R22, SRZ ;  /* 0x0000000000167805 */ /* 0x001fe4000001ff00 */
[----:B------:R-:W-:Y:S01]  /*0330*/  CS2R R28, SRZ ;  /* 0x00000000001c7805 */ /* 0x000fe2000001ff00 */
[----:B------:R-:W-:Y:S01]  /*0340*/  IMAD.WIDE R42, R33, 0x4, R42 ;  /* 0x00000004212a7825 */ /* 0x000fe200078e022a */
[----:B------:R-:W-:-:S02]  /*0350*/  CS2R R30, SRZ ;  /* 0x00000000001e7805 */ /* 0x000fc4000001ff00 */
[----:B------:R-:W-:Y:S02]  /*0360*/  CS2R R32, SRZ ;  /* 0x0000000000207805 */ /* 0x000fe4000001ff00 */
[----:B-1----:R-:W-:Y:S01]  /*0370*/  CS2R R38, SRZ ;  /* 0x0000000000267805 */ /* 0x002fe2000001ff00 */
[----:B------:R-:W-:Y:S01]  /*0380*/  IMAD.WIDE R40, R37, 0x4, R40 ;  /* 0x0000000425287825 */ /* 0x000fe200078e0228 */
[----:B------:R-:W-:Y:S01]  /*0390*/  CS2R R36, SRZ ;  /* 0x0000000000247805 */ /* 0x000fe2000001ff00 */
[----:B------:R0:W2:Y:S01]  /*03a0*/  @P2 LDG.E.EL.128 R20, desc[UR6][R46.64] ;  /* 0x000000062e142981 */ /* 0x0000a2000c2e1d00 */
[----:B-----5:R-:W-:-:S03]  /*03b0*/  CS2R R34, SRZ ;  /* 0x0000000000227805 */ /* 0x020fc6000001ff00 */
[----:B------:R-:W5:Y:S04]  /*03c0*/  @P3 LDG.E.EL.128 R28, desc[UR6][R44.64] ;  /* 0x000000062c1c3981 */ /* 0x000f68000c2e1d00 */
[----:B------:R-:W3:Y:S01]  /*03d0*/  @!P0 LDG.E.EL.128 R32, desc[UR6][R42.64] ;  /* 0x000000062a208981 */ /* 0x000ee2000c2e1d00 */
[----:B0-----:R-:W0:Y:S03]  /*03e0*/  LDC.64 R46, c[0x0][0x228] ;  /* 0x00008a00ff2e7b82 */ /* 0x001e260000000a00 */
[----:B------:R-:W4:Y:S01]  /*03f0*/  @P4 LDG.E.EL.128 R36, desc[UR6][R40.64] ;  /* 0x0000000628244981 */ /* 0x000f22000c2e1d00 */
[C---:B---3--:R-:W-:Y:S01]  /*0400*/  FADD R18, -R34.reuse, R18 ;  /* 0x0000001222127221 */ /* 0x048fe20000000100 */
[C---:B--2---:R-:W-:Y:S01]  /*0410*/  FADD R22, -R34.reuse, R22 ;  /* 0x0000001622167221 */ /* 0x044fe20000000100 */
[C---:B-----5:R-:W-:Y:S01]  /*0420*/  FADD R30, -R34.reuse, R30 ;  /* 0x0000001e221e7221 */ /* 0x060fe20000000100 */
[----:B----4-:R-:W-:Y:S01]  /*0430*/  FADD R38, -R34, R38 ;  /* 0x0000002622267221 */ /* 0x010fe20000000100 */
[----:B------:R-:W-:Y:S01]  /*0440*/  SHF.L.U32 R34, R0, 0x2, RZ ;  /* 0x0000000200227819 */ /* 0x000fe200000006ff */
[----:B------:R-:W-:-:S03]  /*0450*/  FADD R41, -R32, R16 ;  /* 0x0000001020297221 */ /* 0x000fc60000000100 */
[----:B------:R-:W-:Y:S01]  /*0460*/  LOP3.LUT R16, R2, 0x3c, R34, 0xf8, !PT ;  /* 0x0000003c02107812 */ /* 0x000fe200078ef822 */
[C---:B------:R-:W-:Y:S01]  /*0470*/  FADD R19, -R35.reuse, R19 ;  /* 0x0000001323137221 */ /* 0x040fe20000000100 */
[C---:B------:R-:W-:Y:S01]  /*0480*/  FADD R23, -R35.reuse, R23 ;  /* 0x0000001723177221 */ /* 0x040fe20000000100 */
[C---:B------:R-:W-:Y:S01]  /*0490*/  FADD R31, -R35.reuse, R31 ;  /* 0x0000001f231f7221 */ /* 0x040fe20000000100 */
[----:B------:R-:W-:Y:S01]  /*04a0*/  FADD R39, -R35, R39 ;  /* 0x0000002723277221 */ /* 0x000fe20000000100 */
[C---:B------:R-:W-:Y:S01]  /*04b0*/  FADD R17, -R33.reuse, R17 ;  /* 0x0000001121117221 */ /* 0x040fe20000000100 */
[C---:B------:R-:W-:Y:S01]  /*04c0*/  FADD R21, -R33.reuse, R21 ;  /* 0x0000001521157221 */ /* 0x040fe20000000100 */
[C---:B------:R-:W-:Y:S01]  /*04d0*/  FADD R29, -R33.reuse, R29 ;  /* 0x0000001d211d7221 */ /* 0x040fe20000000100 */
[----:B------:R-:W-:Y:S01]  /*04e0*/  FADD R37, -R33, R37 ;  /* 0x0000002521257221 */ /* 0x000fe20000000100 */
[----:B------:R-:W-:Y:S01]  /*04f0*/  LOP3.LUT R3, R3, 0x3c, R34, 0xf8, !PT ;  /* 0x0000003c03037812 */ /* 0x000fe200078ef822 */
[C---:B------:R-:W-:Y:S01]  /*0500*/  FADD R42, -R32.reuse, R20 ;  /* 0x00000014202a7221 */ /* 0x040fe20000000100 */
[C---:B------:R-:W-:Y:S01]  /*0510*/  FADD R28, -R32.reuse, R28 ;  /* 0x0000001c201c7221 */ /* 0x040fe20000000100 */
[----:B------:R-:W-:Y:S01]  /*0520*/  FADD R44, -R32, R36 ;  /* 0x00000024202c7221 */ /* 0x000fe20000000100 */
[----:B------:R-:W-:-:S02]  /*0530*/  CS2R R32, SRZ ;  /* 0x0000000000207805 */ /* 0x000fc4000001ff00 */
[----:B------:R-:W-:Y:S01]  /*0540*/  CS2R R34, SRZ ;  /* 0x0000000000227805 */ /* 0x000fe2000001ff00 */
[----:B0-----:R-:W-:-:S05]  /*0550*/  IMAD.WIDE R46, R16, 0x4, R46 ;  /* 0x00000004102e7825 */ /* 0x001fca00078e022e */
[----:B------:R0:W2:Y:S02]  /*0560*/  @!P0 LDG.E.EL.128 R32, desc[UR6][R46.64] ;  /* 0x000000062e208981 */ /* 0x0000a4000c2e1d00 */
[----:B0-----:R-:W0:Y:S02]  /*0570*/  LDC.64 R46, c[0x0][0x230] ;  /* 0x00008c00ff2e7b82 */ /* 0x001e240000000a00 */
[----:B0-----:R-:W-:-:S06]  /*0580*/  IMAD.WIDE R48, R16, 0x4, R46 ;  /* 0x0000000410307825 */ /* 0x001fcc00078e022e */
[----:B------:R-:W0:Y:S02]  /*0590*/  LDC.64 R46, c[0x0][0x238] ;  /* 0x00008e00ff2e7b82 */ /* 0x000e240000000a00 */
[----:B0-----:R-:W-:-:S04]  /*05a0*/  IMAD.WIDE R46, R16, 0x4, R46 ;  /* 0x00000004102e7825 */ /* 0x001fc800078e022e */
[----:B--2---:R-:W-:Y:S01]  /*05b0*/  FADD R36, R32, 9.9999997473787516356e-06 ;  /* 0x3727c5ac20247421 */ /* 0x004fe20000000000 */
[----:B------:R-:W-:-:S03]  /*05c0*/  FADD R33, R33, 9.9999997473787516356e-06 ;  /* 0x3727c5ac21217421 */ /* 0x000fc60000000000 */
[----:B------:R-:W0:Y:S01]  /*05d0*/  MUFU.SQRT R20, R36 ;  /* 0x0000002400147308 */ /* 0x000e220000002000 */
[----:B------:R-:W-:-:S07]  /*05e0*/  FADD R32, R34, 9.9999997473787516356e-06 ;  /* 0x3727c5ac22207421 */ /* 0x000fce0000000000 */
[----:B------:R-:W1:Y:S01]  /*05f0*/  MUFU.SQRT R33, R33 ;  /* 0x0000002100217308 */ /* 0x000e620000002000 */
[----:B------:R-:W-:Y:S01]  /*0600*/  FADD R35, R35, 9.9999997473787516356e-06 ;  /* 0x3727c5ac23237421 */ /* 0x000fe20000000000 */
[----:B------:R-:W-:Y:S01]  /*0610*/  HFMA2.MMA R34, -RZ, RZ, 1.625, 0 ;  /* 0x3e800000ff227435 */ /* 0x000fe200000001ff */
[----:B0-----:R-:W-:-:S05]  /*0620*/  FSETP.GT.AND P6, PT, R20, 8.50705917302346158658e+37, PT ;  /* 0x7e8000001400780b */ /* 0x001fca0003fc4000 */
[----:B------:R-:W0:Y:S01]  /*0630*/  MUFU.SQRT R32, R32 ;  /* 0x0000002000207308 */ /* 0x000e220000002000 */
[----:B------:R-:W-:-:S07]  /*0640*/  FSETP.GEU.AND P1, PT, R20, 1.175494350822287508e-38, PT ;  /* 0x008000001400780b */ /* 0x000fce0003f2e000 */
[----:B------:R-:W2:Y:S01]  /*0650*/  MUFU.SQRT R43, R35 ;  /* 0x00000023002b7308 */ /* 0x000ea20000002000 */
[C---:B-1----:R-:W-:Y:S02]  /*0660*/  FSETP.GT.AND P2, PT, R33.reuse, 8.50705917302346158658e+37, PT ;  /* 0x7e8000002100780b */ /* 0x042fe40003f44000 */
[----:B------:R-:W-:Y:S01]  /*0670*/  FSETP.GEU.AND P3, PT, R33, 1.175494350822287508e-38, PT ;  /* 0x008000002100780b */ /* 0x000fe20003f6e000 */
[----:B------:R-:W-:Y:S01]  /*0680*/  @P6 FMUL R20, R20, 0.25 ;  /* 0x3e80000014146820 */ /* 0x000fe20000400000 */
[----:B------:R-:W-:Y:S02]  /*0690*/  FSEL R40, R34, 1, P6 ;  /* 0x3f80000022287808 */ /* 0x000fe40003000000 */
[----:B0-----:R-:W-:Y:S01]  /*06a0*/  FSETP.GT.AND P4, PT, R32, 8.50705917302346158658e+37, PT ;  /* 0x7e8000002000780b */ /* 0x001fe20003f84000 */
[----:B------:R-:W-:Y:S01]  /*06b0*/  @!P1 FMUL R20, R20, 16777216 ;  /* 0x4b80000014149820 */ /* 0x000fe20000400000 */
[----:B------:R-:W-:Y:S01]  /*06c0*/  FSETP.GEU.AND P5, PT, R32, 1.175494350822287508e-38, PT ;  /* 0x008000002000780b */ /* 0x000fe20003fae000 */
[----:B------:R-:W-:Y:S01]  /*06d0*/  @!P1 FMUL R40, R40, 16777216 ;  /* 0x4b80000028289820 */ /* 0x000fe20000400000 */
[----:B--2---:R-:W-:-:S03]  /*06e0*/  FSETP.GT.AND P6, PT, R43, 8.50705917302346158658e+37, PT ;  /* 0x7e8000002b00780b */ /* 0x004fc60003fc4000 */
[----:B------:R-:W-:Y:S01]  /*06f0*/  @P2 FMUL R33, R33, 0.25 ;  /* 0x3e80000021212820 */ /* 0x000fe20000400000 */
[----:B------:R-:W-:Y:S01]  /*0700*/  FSETP.GEU.AND P1, PT, R43, 1.175494350822287508e-38, PT ;  /* 0x008000002b00780b */ /* 0x000fe20003f2e000 */
[----:B------:R-:W0:Y:S02]  /*0710*/  MUFU.RCP R45, R20 ;  /* 0x00000014002d7308 */ /* 0x000e240000001000 */
[----:B------:R-:W-:Y:S02]  /*0720*/  @!P3 FMUL R33, R33, 16777216 ;  /* 0x4b8000002121b820 */ /* 0x000fe40000400000 */
[----:B------:R-:W-:-:S04]  /*0730*/  @P4 FMUL R32, R32, 0.25 ;  /* 0x3e80000020204820 */ /* 0x000fc80000400000 */
[----:B------:R1:W2:Y:S01]  /*0740*/  MUFU.RCP R36, R33 ;  /* 0x0000002100247308 */ /* 0x0002a20000001000 */
[----:B------:R-:W-:Y:S01]  /*0750*/  @P6 FMUL R43, R43, 0.25 ;  /* 0x3e8000002b2b6820 */ /* 0x000fe20000400000 */
[----:B------:R-:W-:Y:S01]  /*0760*/  @!P5 FMUL R32, R32, 16777216 ;  /* 0x4b8000002020d820 */ /* 0x000fe20000400000 */
[C---:B------:R-:W-:Y:S02]  /*0770*/  FSEL R35, R34.reuse, 1, P2 ;  /* 0x3f80000022237808 */ /* 0x040fe40001000000 */
[----:B------:R-:W-:Y:S01]  /*0780*/  @!P1 FMUL R43, R43, 16777216 ;  /* 0x4b8000002b2b9820 */ /* 0x000fe20000400000 */
[----:B0-----:R-:W-:Y:S02]  /*0790*/  FMUL R45, R45, R40 ;  /* 0x000000282d2d7220 */ /* 0x001fe40000400000 */
[----:B------:R0:W3:Y:S01]  /*07a0*/  MUFU.RCP R20, R32 ;  /* 0x0000002000147308 */ /* 0x0000e20000001000 */
[----:B------:R-:W-:Y:S01]  /*07b0*/  @!P3 FMUL R35, R35, 16777216 ;  /* 0x4b8000002323b820 */ /* 0x000fe20000400000 */
[----:B-1----:R-:W-:-:S06]  /*07c0*/  FSEL R33, R34, 1, P6 ;  /* 0x3f80000022217808 */ /* 0x002fcc0003000000 */
[----:B------:R1:W4:Y:S01]  /*07d0*/  MUFU.RCP R40, R43 ;  /* 0x0000002b00287308 */ /* 0x0003220000001000 */
[----:B--2---:R-:W-:Y:S01]  /*07e0*/  FMUL R36, R36, R35 ;  /* 0x0000002324247220 */ /* 0x004fe20000400000 */
[----:B------:R-:W-:Y:S01]  /*07f0*/  FSEL R35, R34, 1, P4 ;  /* 0x3f80000022237808 */ /* 0x000fe20002000000 */
[----:B------:R-:W-:-:S04]  /*0800*/  @!P1 FMUL R33, R33, 16777216 ;  /* 0x4b80000021219820 */ /* 0x000fc80000400000 */
[----:B------:R-:W-:Y:S01]  /*0810*/  @!P5 FMUL R35, R35, 16777216 ;  /* 0x4b8000002323d820 */ /* 0x000fe20000400000 */
[-C--:B0-----:R-:W-:Y:S01]  /*0820*/  FMUL R32, R21, R36.reuse ;  /* 0x0000002415207220 */ /* 0x081fe20000400000 */
[----:B-1----:R-:W-:Y:S02]  /*0830*/  FMUL R43, R28, R45 ;  /* 0x0000002d1c2b7220 */ /* 0x002fe40000400000 */
[----:B---3--:R-:W-:Y:S01]  /*0840*/  FMUL R20, R20, R35 ;  /* 0x0000002314147220 */ /* 0x008fe20000400000 */
[-C--:B------:R-:W-:Y:S01]  /*0850*/  FMUL R35, R41, R45.reuse ;  /* 0x0000002d29237220 */ /* 0x080fe20000400000 */
[----:B------:R-:W-:Y:S01]  /*0860*/  FMUL R41, R44, R45 ;  /* 0x0000002d2c297220 */ /* 0x000fe20000400000 */
[----:B----4-:R-:W-:Y:S01]  /*0870*/  FMUL R40, R40, R33 ;  /* 0x0000002128287220 */ /* 0x010fe20000400000 */
[----:B------:R-:W-:Y:S01]  /*0880*/  FMUL R33, R42, R45 ;  /* 0x0000002d2a217220 */ /* 0x000fe20000400000 */
[-C--:B------:R-:W-:Y:S01]  /*0890*/  FMUL R28, R17, R36.reuse ;  /* 0x00000024111c7220 */ /* 0x080fe20000400000 */
[-C--:B------:R-:W-:Y:S01]  /*08a0*/  FMUL R34, R29, R36.reuse ;  /* 0x000000241d227220 */ /* 0x080fe20000400000 */
[----:B------:R-:W-:Y:S01]  /*08b0*/  FMUL R36, R37, R36 ;  /* 0x0000002425247220 */ /* 0x000fe20000400000 */
[-C--:B------:R-:W-:Y:S01]  /*08c0*/  FMUL R45, R30, R20.reuse ;  /* 0x000000141e2d7220 */ /* 0x080fe20000400000 */
[-C--:B------:R-:W-:Y:S01]  /*08d0*/  FMUL R29, R18, R20.reuse ;  /* 0x00000014121d7220 */ /* 0x080fe20000400000 */
[-C--:B------:R-:W-:Y:S01]  /*08e0*/  FMUL R37, R22, R20.reuse ;  /* 0x0000001416257220 */ /* 0x080fe20000400000 */
[----:B------:R-:W-:Y:S01]  /*08f0*/  FMUL R38, R38, R20 ;  /* 0x0000001426267220 */ /* 0x000fe20000400000 */
[-C--:B------:R-:W-:Y:S01]  /*0900*/  FMUL R30, R19, R40.reuse ;  /* 0x00000028131e7220 */ /* 0x080fe20000400000 */
[----:B------:R-:W-:Y:S01]  /*0910*/  FMUL R42, R23, R40 ;  /* 0x00000028172a7220 */ /* 0x000fe20000400000 */
[----:B------:R-:W-:-:S02]  /*0920*/  CS2R R20, SRZ ;  /* 0x0000000000147805 */ /* 0x000fc4000001ff00 */
[----:B------:R-:W-:Y:S02]  /*0930*/  CS2R R22, SRZ ;  /* 0x0000000000167805 */ /* 0x000fe4000001ff00 */
[----:B------:R-:W-:Y:S02]  /*0940*/  CS2R R16, SRZ ;  /* 0x0000000000107805 */ /* 0x000fe4000001ff00 */
[----:B------:R-:W-:Y:S02]  /*0950*/  CS2R R18, SRZ ;  /* 0x0000000000127805 */ /* 0x000fe4000001ff00 */
[----:B------:R-:W2:Y:S04]  /*0960*/  @!P0 LDG.E.EL.128 R20, desc[UR6][R48.64] ;  /* 0x0000000630148981 */ /* 0x000ea8000c2e1d00 */
[----:B------:R-:W2:Y:S01]  /*0970*/  @!P0 LDG.E.EL.128 R16, desc[UR6][R46.64] ;  /* 0x000000062e108981 */ /* 0x000ea2000c2e1d00 */
[----:B------:R-:W0:Y:S01]  /*0980*/  S2UR UR5, SR_CgaCtaId ;  /* 0x00000000000579c3 */ /* 0x000e220000008800 */
[----:B------:R-:W-:Y:S01]  /*0990*/  UMOV UR4, 0x400 ;  /* 0x0000040000047882 */ /* 0x000fe20000000000 */
[-C--:B------:R-:W-:Y:S01]  /*09a0*/  FMUL R44, R31, R40.reuse ;  /* 0x000000281f2c7220 */ /* 0x080fe20000400000 */
[----:B------:R-:W-:Y:S01]  /*09b0*/  FMUL R40, R39, R40 ;  /* 0x0000002827287220 */ /* 0x000fe20000400000 */
[----:B0-----:R-:W-:Y:S01]  /*09c0*/  UPRMT UR4, UR5, 0x654, UR4 ;  /* 0x0000065405047896 */ /* 0x001fe20008000004 */
[----:B------:R-:W-:Y:S01]  /*09d0*/  ISETP.GE.AND P0, PT, R3, 0x40, PT ;  /* 0x000000400300780c */ /* 0x000fe20003f06270 */
[-CC-:B--2---:R-:W-:Y:S01]  /*09e0*/  FFMA R35, R35, R20.reuse, R16.reuse ;  /* 0x0000001423237223 */ /* 0x184fe20000000010 */
[-CC-:B------:R-:W-:Y:S01]  /*09f0*/  FFMA R33, R33, R20.reuse, R16.reuse ;  /* 0x0000001421217223 */ /* 0x180fe20000000010 */
[-CC-:B------:R-:W-:Y:S01]  /*0a00*/  FFMA R43, R43, R20.reuse, R16.reuse ;  /* 0x000000142b2b7223 */ /* 0x180fe20000000010 */
[----:B------:R-:W-:Y:S01]  /*0a10*/  FFMA R41, R41, R20, R16 ;  /* 0x0000001429297223 */ /* 0x000fe20000000010 */
[----:B------:R-:W-:Y:S01]  /*0a20*/  SHF.L.U32 R16, R0, 0x8, RZ ;  /* 0x0000000800107819 */ /* 0x000fe200000006ff */
[-CC-:B------:R-:W-:Y:S01]  /*0a30*/  FFMA R28, R28, R21.reuse, R17.reuse ;  /* 0x000000151c1c7223 */ /* 0x180fe20000000011 */
[-CC-:B------:R-:W-:Y:S01]  /*0a40*/  FFMA R32, R32, R21.reuse, R17.reuse ;  /* 0x0000001520207223 */ /* 0x180fe20000000011 */
[-CC-:B------:R-:W-:Y:S01]  /*0a50*/  FFMA R34, R34, R21.reuse, R17.reuse ;  /* 0x0000001522227223 */ /* 0x180fe20000000011 */
[----:B------:R-:W-:Y:S01]  /*0a60*/  FFMA R36, R36, R21, R17 ;  /* 0x0000001524247223 */ /* 0x000fe20000000011 */
[----:B------:R-:W-:-:S02]  /*0a70*/  SHF.R.U32.HI R21, RZ, 0x4, R0 ;  /* 0x00000004ff157819 */ /* 0x000fc40000011600 */
[----:B------:R-:W-:Y:S01]  /*0a80*/  LOP3.LUT R16, R16, 0xf00, RZ, 0xc0, !PT ;  /* 0x00000f0010107812 */ /* 0x000fe200078ec0ff */
[-CC-:B------:R-:W-:Y:S01]  /*0a90*/  FFMA R29, R29, R22.reuse, R18.reuse ;  /* 0x000000161d1d7223 */ /* 0x180fe20000000012 */
[-CC-:B------:R-:W-:Y:S01]  /*0aa0*/  FFMA R37, R37, R22.reuse, R18.reuse ;  /* 0x0000001625257223 */ /* 0x180fe20000000012 */
[-CC-:B------:R-:W-:Y:S01]  /*0ab0*/  FFMA R45, R45, R22.reuse, R18.reuse ;  /* 0x000000162d2d7223 */ /* 0x180fe20000000012 */
[----:B------:R-:W-:Y:S01]  /*0ac0*/  FFMA R17, R38, R22, R18 ;  /* 0x0000001626117223 */ /* 0x000fe20000000012 */
[----:B------:R-:W-:Y:S02]  /*0ad0*/  SGXT.U32 R21, R21, 0x4 ;  /* 0x000000041515781a */ /* 0x000fe40000000000 */
[----:B------:R-:W-:Y:S01]  /*0ae0*/  LOP3.LUT R18, R16, 0x40, RZ, 0xfc, !PT ;  /* 0x0000004010127812 */ /* 0x000fe200078efcff */
[-CC-:B------:R-:W-:Y:S01]  /*0af0*/  FFMA R30, R30, R23.reuse, R19.reuse ;  /* 0x000000171e1e7223 */ /* 0x180fe20000000013 */
[----:B------:R-:W-:Y:S01]  /*0b00*/  LOP3.LUT R22, R16, 0x80, RZ, 0xfc, !PT ;  /* 0x0000008010167812 */ /* 0x000fe200078efcff */
[-CC-:B------:R-:W-:Y:S01]  /*0b10*/  FFMA R42, R42, R23.reuse, R19.reuse ;  /* 0x000000172a2a7223 */ /* 0x180fe20000000013 */
[-CC-:B------:R-:W-:Y:S01]  /*0b20*/  FFMA R44, R44, R23.reuse, R19.reuse ;  /* 0x000000172c2c7223 */ /* 0x180fe20000000013 */
[----:B------:R-:W-:Y:S01]  /*0b30*/  FFMA R40, R40, R23, R19 ;  /* 0x0000001728287223 */ /* 0x000fe20000000013 */
[----:B------:R-:W-:-:S02]  /*0b40*/  LOP3.LUT R20, R16, R21, RZ, 0xfc, !PT ;  /* 0x0000001510147212 */ /* 0x000fc400078efcff */
[C---:B------:R-:W-:Y:S02]  /*0b50*/  LOP3.LUT R31, R16.reuse, 0xc0, RZ, 0xfc, !PT ;  /* 0x000000c0101f7812 */ /* 0x040fe400078efcff */
[----:B------:R-:W-:Y:S02]  /*0b60*/  LEA.HI R19, R16, UR4, RZ, 0x1e ;  /* 0x0000000410137c11 */ /* 0x000fe4000f8ff0ff */
[----:B------:R-:W-:Y:S02]  /*0b70*/  LEA.HI R21, R18, UR4, RZ, 0x1e ;  /* 0x0000000412157c11 */ /* 0x000fe4000f8ff0ff */
[----:B------:R-:W-:Y:S01]  /*0b80*/  LEA.HI R23, R22, UR4, RZ, 0x1e ;  /* 0x0000000416177c11 */ /* 0x000fe2000f8ff0ff */
[----:B------:R-:W-:Y:S01]  /*0b90*/  FADD R4, R35, R4 ;  /* 0x0000000423047221 */ /* 0x000fe20000000000 */
[----:B------:R-:W-:Y:S01]  /*0ba0*/  LEA.HI R31, R31, UR4, RZ, 0x1e ;  /* 0x000000041f1f7c11 */ /* 0x000fe2000f8ff0ff */
[C---:B------:R-:W-:Y:S01]  /*0bb0*/  IMAD R18, R20.reuse, 0x4, R21 ;  /* 0x0000000414127824 */ /* 0x040fe200078e0215 */
[----:B------:R-:W-:Y:S01]  /*0bc0*/  LEA R19, R20, R19, 0x2 ;  /* 0x0000001314137211 */ /* 0x000fe200078e10ff */
[----:B------:R-:W-:Y:S01]  /*0bd0*/  FADD R5, R28, R5 ;  /* 0x000000051c057221 */ /* 0x000fe20000000000 */
[C---:B------:R-:W-:Y:S01]  /*0be0*/  LEA R16, R20.reuse, R23, 0x2 ;  /* 0x0000001714107211 */ /* 0x040fe200078e10ff */
[----:B------:R-:W-:Y:S01]  /*0bf0*/  FADD R29, R29, R6 ;  /* 0x000000061d1d7221 */ /* 0x000fe20000000000 */
[----:B------:R-:W-:Y:S01]  /*0c00*/  LEA R20, R20, R31, 0x2 ;  /* 0x0000001f14147211 */ /* 0x000fe200078e10ff */
[----:B------:R-:W-:Y:S01]  /*0c10*/  FADD R7, R30, R7 ;  /* 0x000000071e077221 */ /* 0x000fe20000000000 */
[----:B------:R-:W-:Y:S01]  /*0c20*/  FADD R8, R33, R8 ;  /* 0x0000000821087221 */ /* 0x000fe20000000000 */
[----:B------:R-:W-:Y:S01]  /*0c30*/  FADD R9, R32, R9 ;  /* 0x0000000920097221 */ /* 0x000fe20000000000 */
[----:B------:R0:W-:Y:S01]  /*0c40*/  STS [R19], R4 ;  /* 0x0000000413007388 */ /* 0x0001e20000000800 */
[----:B------:R-:W-:Y:S01]  /*0c50*/  FADD R37, R37, R10 ;  /* 0x0000000a25257221 */ /* 0x000fe20000000000 */
[----:B------:R-:W-:-:S02]  /*0c60*/  FADD R11, R42, R11 ;  /* 0x0000000b2a0b7221 */ /* 0x000fc40000000000 */
[----:B------:R1:W-:Y:S01]  /*0c70*/  STS [R18+0x100], R5 ;  /* 0x0001000512007388 */ /* 0x0003e20000000800 */
[----:B------:R-:W-:Y:S01]  /*0c80*/  FADD R12, R43, R12 ;  /* 0x0000000c2b0c7221 */ /* 0x000fe20000000000 */
[----:B------:R-:W-:Y:S02]  /*0c90*/  FADD R13, R34, R13 ;  /* 0x0000000d220d7221 */ /* 0x000fe40000000000 */
[----:B------:R-:W-:Y:S01]  /*0ca0*/  STS [R16+0x200], R29 ;  /* 0x0002001d10007388 */ /* 0x000fe20000000800 */
[----:B------:R-:W-:-:S03]  /*0cb0*/  FADD R45, R45, R14 ;  /* 0x0000000e2d2d7221 */ /* 0x000fc60000000000 */
[----:B------:R2:W-:Y:S01]  /*0cc0*/  STS [R20+0x300], R7 ;  /* 0x0003000714007388 */ /* 0x0005e20000000800 */
[----:B------:R-:W-:-:S03]  /*0cd0*/  FADD R15, R44, R15 ;  /* 0x0000000f2c0f7221 */ /* 0x000fc60000000000 */
[----:B------:R-:W-:Y:S01]  /*0ce0*/  STS [R19+0x40], R8 ;  /* 0x0000400813007388 */ /* 0x000fe20000000800 */
[----:B------:R-:W-:-:S03]  /*0cf0*/  FADD R24, R41, R24 ;  /* 0x0000001829187221 */ /* 0x000fc60000000000 */
[----:B------:R-:W-:Y:S01]  /*0d00*/  STS [R18+0x140], R9 ;  /* 0x0001400912007388 */ /* 0x000fe20000000800 */
[----:B------:R-:W-:Y:S01]  /*0d10*/  FADD R25, R36, R25 ;  /* 0x0000001924197221 */ /* 0x000fe20000000000 */
[----:B------:R-:W-:Y:S02]  /*0d20*/  FADD R23, R17, R26 ;  /* 0x0000001a11177221 */ /* 0x000fe40000000000 */
[----:B------:R-:W-:Y:S01]  /*0d30*/  STS [R16+0x240], R37 ;  /* 0x0002402510007388 */ /* 0x000fe20000000800 */
[----:B------:R-:W-:-:S03]  /*0d40*/  SHF.L.U32 R17, R0, 0x2, RZ ;  /* 0x0000000200117819 */ /* 0x000fc600000006ff */
[----:B------:R-:W-:Y:S01]  /*0d50*/  STS [R20+0x340], R11 ;  /* 0x0003400b14007388 */ /* 0x000fe20000000800 */
[----:B------:R-:W-:-:S03]  /*0d60*/  FADD R27, R40, R27 ;  /* 0x0000001b281b7221 */ /* 0x000fc60000000000 */
[----:B------:R3:W-:Y:S04]  /*0d70*/  STS [R19+0x80], R12 ;  /* 0x0000800c13007388 */ /* 0x0007e80000000800 */
[----:B------:R-:W-:Y:S01]  /*0d80*/  STS [R18+0x180], R13 ;  /* 0x0001800d12007388 */ /* 0x000fe20000000800 */
[----:B------:R-:W-:-:S03]  /*0d90*/  LOP3.LUT R17, R17, 0x3fc, RZ, 0xc0, !PT ;  /* 0x000003fc11117812 */ /* 0x000fc600078ec0ff */
[----:B------:R-:W-:Y:S04]  /*0da0*/  STS [R16+0x280], R45 ;  /* 0x0002802d10007388 */ /* 0x000fe80000000800 */
[----:B------:R-:W-:Y:S04]  /*0db0*/  STS [R20+0x380], R15 ;  /* 0x0003800f14007388 */ /* 0x000fe80000000800 */
[----:B------:R-:W-:Y:S04]  /*0dc0*/  STS [R19+0xc0], R24 ;  /* 0x0000c01813007388 */ /* 0x000fe80000000800 */
[----:B------:R4:W-:Y:S01]  /*0dd0*/  STS [R18+0x1c0], R25 ;  /* 0x0001c01912007388 */ /* 0x0009e20000000800 */
[----:B0-----:R-:W-:-:S03]  /*0de0*/  LOP3.LUT R4, R17, 0x400, RZ, 0xfc, !PT ;  /* 0x0000040011047812 */ /* 0x001fc600078efcff */
[----:B------:R0:W-:Y:S04]  /*0df0*/  STS [R16+0x2c0], R23 ;  /* 0x0002c01710007388 */ /* 0x0001e80000000800 */
[----:B------:R5:W-:Y:S01]  /*0e00*/  STS [R20+0x3c0], R27 ;  /* 0x0003c01b14007388 */ /* 0x000be20000000800 */
[----:B------:R-:W-:Y:S02]  /*0e10*/  LOP3.LUT R6, R17, 0x800, RZ, 0xfc, !PT ;  /* 0x0000080011067812 */ /* 0x000fe400078efcff */
[----:B-1----:R-:W-:Y:S02]  /*0e20*/  SHF.R.U32.HI R5, RZ, 0x2, R4 ;  /* 0x00000002ff057819 */ /* 0x002fe40000011604 */
[----:B------:R-:W-:Y:S02]  /*0e30*/  SHF.R.U32.HI R6, RZ, 0x2, R6 ;  /* 0x00000002ff067819 */ /* 0x000fe40000011606 */
[----:B------:R-:W-:-:S02]  /*0e40*/  LOP3.LUT R5, R5, 0x1f0, RZ, 0xc0, !PT ;  /* 0x000001f005057812 */ /* 0x000fc400078ec0ff */
[----:B------:R-:W-:Y:S02]  /*0e50*/  LOP3.LUT R4, R0, 0xf0, RZ, 0xc0, !PT ;  /* 0x000000f000047812 */ /* 0x000fe400078ec0ff */
[----:B--2---:R-:W-:Y:S01]  /*0e60*/  LOP3.LUT R7, R6, 0x2f0, RZ, 0xc0, !PT ;  /* 0x000002f006077812 */ /* 0x004fe200078ec0ff */
[----:B------:R-:W-:Y:S01]  /*0e70*/  VIADD R6, R5, UR4 ;  /* 0x0000000405067c36 */ /* 0x000fe20008000000 */
[----:B------:R-:W-:Y:S02]  /*0e80*/  IADD3 R4, R4, UR4, RZ ;  /* 0x0000000404047c10 */ /* 0x000fe4000fffe0ff */
[----:B------:R-:W-:Y:S02]  /*0e90*/  IADD3 R10, R7, UR4, RZ ;  /* 0x00000004070a7c10 */ /* 0x000fe4000fffe0ff */
[C---:B---3--:R-:W-:Y:S01]  /*0ea0*/  LEA R12, R17.reuse, R4, 0x2 ;  /* 0x00000004110c7211 */ /* 0x048fe200078e10ff */
[----:B------:R-:W-:Y:S01]  /*0eb0*/  BAR.SYNC.DEFER_BLOCKING 0x0 ;  /* 0x0000000000007b1d */ /* 0x000fe20000010000 */
[----:B------:R-:W-:-:S02]  /*0ec0*/  LEA R8, R17, R6, 0x2 ;  /* 0x0000000611087211 */ /* 0x000fc400078e10ff */
[----:B------:R-:W-:Y:S02]  /*0ed0*/  LEA R4, R17, R10, 0x2 ;  /* 0x0000000a11047211 */ /* 0x000fe400078e10ff */
[----:B----4-:R-:W-:-:S04]  /*0ee0*/  SHF.R.S32.HI R18, RZ, 0x1f, R3 ;  /* 0x0000001fff127819 */ /* 0x010fc80000011403 */
[----:B------:R-:W-:Y:S02]  /*0ef0*/  LEA.HI R21, R18, R3, RZ, 0x4 ;  /* 0x0000000312157211 */ /* 0x000fe400078f20ff */
[----:B------:R-:W1:Y:S01]  /*0f00*/  LDC.64 R18, c[0x0][0x240] ;  /* 0x00009000ff127b82 */ /* 0x000e620000000a00 */
[----:B------:R-:W2:Y:S04]  /*0f10*/  LDS.128 R12, [R12] ;  /* 0x000000000c0c7984 */ /* 0x000ea80000000c00 */
[----:B------:R-:W3:Y:S04]  /*0f20*/  LDS.128 R8, [R8+0x1000] ;  /* 0x0010000008087984 */ /* 0x000ee80000000c00 */
[----:B------:R-:W4:Y:S01]  /*0f30*/  LDS.128 R4, [R4+0x2000] ;  /* 0x0020000004047984 */ /* 0x000f220000000c00 */
[----:B0-----:R-:W-:-:S02]  /*0f40*/  SHF.R.U32.HI R23, RZ, 0x4, R0 ;  /* 0x00000004ff177819 */ /* 0x001fc40000011600 */
[----:B------:R-:W-:Y:S02]  /*0f50*/  LOP3.LUT R0, R21, 0xfffffff0, RZ, 0xc0, !PT ;  /* 0xfffffff015007812 */ /* 0x000fe400078ec0ff */
[----:B------:R-:W-:Y:S02]  /*0f60*/  SGXT.U32 R23, R23, 0x4 ;  /* 0x000000041717781a */ /* 0x000fe40000000000 */
[----:B-----5:R-:W-:Y:S02]  /*0f70*/  IADD3 R20, R3, -R0, RZ ;  /* 0x8000000003147210 */ /* 0x020fe40007ffe0ff */
[----:B------:R-:W-:Y:S02]  /*0f80*/  SHF.R.S32.HI R21, RZ, 0x4, R21 ;  /* 0x00000004ff157819 */ /* 0x000fe40000011415 */
[----:B------:R-:W-:Y:S02]  /*0f90*/  LOP3.LUT R0, R2, 0x30, R23, 0xfe, !PT ;  /* 0x0000003002007812 */ /* 0x000fe400078efe17 */
[----:B------:R-:W-:-:S02]  /*0fa0*/  LOP3.LUT R3, R2, 0x20, R23, 0xfe, !PT ;  /* 0x0000002002037812 */ /* 0x000fc400078efe17 */
[----:B------:R-:W-:Y:S02]  /*0fb0*/  LOP3.LUT R16, R2, 0x10, R23, 0xfe, !PT ;  /* 0x0000001002107812 */ /* 0x000fe400078efe17 */
[----:B------:R-:W-:Y:S02]  /*0fc0*/  LOP3.LUT R2, R2, R23, RZ, 0xfc, !PT ;  /* 0x0000001702027212 */ /* 0x000fe400078efcff */
[----:B------:R-:W-:Y:S01]  /*0fd0*/  LOP3.LUT R22, R17, 0xc00, RZ, 0xfc, !PT ;  /* 0x00000c0011167812 */ /* 0x000fe200078efcff */
[----:B------:R-:W-:Y:S01]  /*0fe0*/  IMAD R25, R21, 0x380, R20 ;  /* 0x0000038015197824 */ /* 0x000fe200078e0214 */
[----:B------:R-:W-:Y:S02]  /*0ff0*/  ISETP.LT.AND P3, PT, R2, 0x38, !P0 ;  /* 0x000000380200780c */ /* 0x000fe40004761270 */
[----:B------:R-:W-:Y:S02]  /*1000*/  SHF.R.U32.HI R22, RZ, 0x2, R22 ;  /* 0x00000002ff167819 */ /* 0x000fe40000011616 */
[----:B------:R-:W-:-:S02]  /*1010*/  ISETP.LT.AND P2, PT, R16, 0x38, !P0 ;  /* 0x000000381000780c */ /* 0x000fc40004741270 */
[C---:B------:R-:W-:Y:S01]  /*1020*/  ISETP.LT.AND P1, PT, R3.reuse, 0x38, !P0 ;  /* 0x000000380300780c */ /* 0x040fe20004721270 */
[----:B------:R-:W-:Y:S01]  /*1030*/  IMAD R21, R2, 0x10, R25 ;  /* 0x0000001002157824 */ /* 0x000fe200078e0219 */
[----:B------:R-:W-:Y:S02]  /*1040*/  ISETP.LT.AND P0, PT, R0, 0x38, !P0 ;  /* 0x000000380000780c */ /* 0x000fe40004701270 */
[-C--:B------:R-:W-:Y:S02]  /*1050*/  LEA R23, R16, R25.reuse, 0x4 ;  /* 0x0000001910177211 */ /* 0x080fe400078e20ff */
[----:B------:R-:W-:Y:S02]  /*1060*/  LOP3.LUT R22, R22, 0x3f0, RZ, 0xc0, !PT ;  /* 0x000003f016167812 */ /* 0x000fe400078ec0ff */
[----:B------:R-:W-:Y:S01]  /*1070*/  LEA R27, R3, R25, 0x4 ;  /* 0x00000019031b7211 */ /* 0x000fe200078e20ff */
[----:B-1----:R-:W-:Y:S01]  /*1080*/  IMAD.WIDE R2, R21, 0x4, R18 ;  /* 0x0000000415027825 */ /* 0x002fe200078e0212 */
[----:B------:R-:W-:-:S03]  /*1090*/  IADD3 R16, R22, UR4, RZ ;  /* 0x0000000416107c10 */ /* 0x000fc6000fffe0ff */
[--C-:B------:R-:W-:Y:S01]  /*10a0*/  IMAD.WIDE R20, R23, 0x4, R18.reuse ;  /* 0x0000000417147825 */ /* 0x100fe200078e0212 */
[----:B--2---:R0:W-:Y:S03]  /*10b0*/  @P3 STG.E.128 desc[UR6][R2.64], R12 ;  /* 0x0000000c02003986 */ /* 0x0041e6000c101d06 */
[----:B------:R-:W-:Y:S01]  /*10c0*/  IMAD.WIDE R22, R27, 0x4, R18 ;  /* 0x000000041b167825 */ /* 0x000fe200078e0212 */
[----:B---3--:R0:W-:Y:S01]  /*10d0*/  @P2 STG.E.128 desc[UR6][R20.64], R8 ;  /* 0x0000000814002986 */ /* 0x0081e2000c101d06 */
[----:B------:R-:W-:-:S03]  /*10e0*/  LEA R16, R17, R16, 0x2 ;  /* 0x0000001011107211 */ /* 0x000fc600078e10ff */
[----:B----4-:R0:W-:Y:S02]  /*10f0*/  @P1 STG.E.128 desc[UR6][R22.64], R4 ;  /* 0x0000000416001986 */ /* 0x0101e4000c101d06 */
[----:B0-----:R-:W-:Y:S05]  /*1100*/  @!P0 EXIT ;  /* 0x000000000000894d */ /* 0x001fea0003800000 */
[----:B0-----:R-:W0:Y:S01]  /*1110*/  LDS.128 R4, [R16+0x3000] ;  /* 0x0030000010047984 */ /* 0x001e220000000c00 */
[----:B------:R-:W-:-:S05]  /*1120*/  LEA R25, R0, R25, 0x4 ;  /* 0x0000001900197211 */ /* 0x000fca00078e20ff */
[----:B------:R-:W-:-:S05]  /*1130*/  IMAD.WIDE R18, R25, 0x4, R18 ;  /* 0x0000000419127825 */ /* 0x000fca00078e0212 */
[----:B0-----:R-:W-:Y:S01]  /*1140*/  STG.E.128 desc[UR6][R18.64], R4 ;  /* 0x0000000412007986 */ /* 0x001fe2000c101d06 */
[----:B------:R-:W-:Y:S05]  /*1150*/  EXIT ;  /* 0x000000000000794d */ /* 0x000fea0003800000 */
.L_x_0:
[----:B------:R-:W-:-:S00]  /*1160*/  BRA `(.L_x_0) ;  /* 0xfffffffc00fc7947 */ /* 0x000fc0000383ffff */
[----:B------:R-:W-:-:S00]  /*1170*/  NOP ;  /* 0x0000000000007918 */ /* 0x000fc00000000000 */
        /* <DEDUP_REMOVED lines=8> */
.L_x_1:


//--------------------- .nv.global.init           --------------------------
	.section	.nv.global.init,"aw",@progbits
.nv.global.init:
	.type		_$_str,@object
	.size		_$_str,(_$_str_$_2 - _$_str)
_$_str:
        /*0000*/ 	.byte	0x5f, 0x5f, 0x43, 0x55, 0x44, 0x41, 0x5f, 0x46, 0x54, 0x5a, 0x00
	.type		_$_str_$_2,@object
	.size		_$_str_$_2,(.L_1 - _$_str_$_2)
_$_str_$_2:
        /*000b*/ 	.byte	0x5f, 0x5f, 0x43, 0x55, 0x44, 0x41, 0x5f, 0x50, 0x52, 0x45, 0x43, 0x5f, 0x53, 0x51, 0x52, 0x54
        /*001b*/ 	.byte	0x00
.L_1:


//--------------------- .nv.shared.triton_poi_fused__native_batch_norm_legit_no_training_add_44 --------------------------
	.section	.nv.shared.triton_poi_fused__native_batch_norm_legit_no_training_add_44,"aw",@nobits
	.sectionflags	@""
	.align	16
	.zero		1024


//--------------------- .nv.constant0.triton_poi_fused__native_batch_norm_legit_no_training_add_44 --------------------------
	.section	.nv.constant0.triton_poi_fused__native_batch_norm_legit_no_training_add_44,"a",@progbits
	.sectionflags	@""
	.align	4
.nv.constant0.triton_poi_fused__native_batch_norm_legit_no_training_add_44:
	.zero		592
